	.headerflags	@"EF_CUDA_TEXMODE_UNIFIED EF_CUDA_64BIT_ADDRESS EF_CUDA_ACCELERATORS EF_CUDA_SM90 EF_CUDA_VIRTUAL_SM(EF_CUDA_SM90)"
	.elftype	@"ET_EXEC"


//--------------------- .nv.info                  --------------------------
	.section	.nv.info,"",@"SHT_CUDA_INFO"
	.align	4


	//----- nvinfo : EIATTR_REGCOUNT
	.align		4
        /*0000*/ 	.byte	0x04, 0x2f
        /*0002*/ 	.short	(.L_3 - .L_2)
	.align		4
.L_2:
        /*0004*/ 	.word	index@(triton_red_fused_abs_add_constant_pad_nd_mean_pow_sqrt_sub_0)
        /*0008*/ 	.word	0x00000026


	//----- nvinfo : EIATTR_MIN_STACK_SIZE
	.align		4
.L_3:
        /*000c*/ 	.byte	0x04, 0x12
        /*000e*/ 	.short	(.L_5 - .L_4)
	.align		4
.L_4:
        /*0010*/ 	.word	index@(triton_red_fused_abs_add_constant_pad_nd_mean_pow_sqrt_sub_0)
        /*0014*/ 	.word	0x00000000


	//----- nvinfo : EIATTR_FRAME_SIZE
	.align		4
.L_5:
        /*0018*/ 	.byte	0x04, 0x11
        /*001a*/ 	.short	(.L_7 - .L_6)
	.align		4
.L_6:
        /*001c*/ 	.word	index@(triton_red_fused_abs_add_constant_pad_nd_mean_pow_sqrt_sub_0)
        /*0020*/ 	.word	0x00000000


	//----- nvinfo : EIATTR_MIN_STACK_SIZE
	.align		4
.L_7:
        /*0024*/ 	.byte	0x04, 0x12
        /*0026*/ 	.short	(.L_9 - .L_8)
	.align		4
.L_8:
        /*0028*/ 	.word	index@(triton_red_fused_abs_add_constant_pad_nd_mean_pow_sqrt_sub_0)
        /*002c*/ 	.word	0x00000000
.L_9:


//--------------------- .nv.info.triton_red_fused_abs_add_constant_pad_nd_mean_pow_sqrt_sub_0 --------------------------
	.section	.nv.info.triton_red_fused_abs_add_constant_pad_nd_mean_pow_sqrt_sub_0,"",@"SHT_CUDA_INFO"
	.sectionflags	@""
	.align	4


	//----- nvinfo : EIATTR_CUDA_API_VERSION
	.align		4
        /*0000*/ 	.byte	0x04, 0x37
        /*0002*/ 	.short	(.L_11 - .L_10)
.L_10:
        /*0004*/ 	.word	0x0000007c


	//----- nvinfo : EIATTR_KPARAM_INFO
	.align		4
.L_11:
        /*0008*/ 	.byte	0x04, 0x17
        /*000a*/ 	.short	(.L_13 - .L_12)
.L_12:
        /*000c*/ 	.word	0x00000000
        /*0010*/ 	.short	0x0008
        /*0012*/ 	.short	0x003c
        /*0014*/ 	.byte	0x00, 0xf0, 0x11, 0x00


	//----- nvinfo : EIATTR_KPARAM_INFO
	.align		4
.L_13:
        /*0018*/ 	.byte	0x04, 0x17
        /*001a*/ 	.short	(.L_15 - .L_14)
.L_14:
        /*001c*/ 	.word	0x00000000
        /*0020*/ 	.short	0x0007
        /*0022*/ 	.short	0x0038
        /*0024*/ 	.byte	0x00, 0xf0, 0x11, 0x00


	//----- nvinfo : EIATTR_KPARAM_INFO
	.align		4
.L_15:
        /*0028*/ 	.byte	0x04, 0x17
        /*002a*/ 	.short	(.L_17 - .L_16)
.L_16:
        /*002c*/ 	.word	0x00000000
        /*0030*/ 	.short	0x0006
        /*0032*/ 	.short	0x0030
        /*0034*/ 	.byte	0x00, 0xf4, 0x21, 0x00


	//----- nvinfo : EIATTR_KPARAM_INFO
	.align		4
.L_17:
        /*0038*/ 	.byte	0x04, 0x17
        /*003a*/ 	.short	(.L_19 - .L_18)
.L_18:
        /*003c*/ 	.word	0x00000000
        /*0040*/ 	.short	0x0005
        /*0042*/ 	.short	0x0028
        /*0044*/ 	.byte	0x00, 0xf4, 0x21, 0x00


	//----- nvinfo : EIATTR_KPARAM_INFO
	.align		4
.L_19:
        /*0048*/ 	.byte	0x04, 0x17
        /*004a*/ 	.short	(.L_21 - .L_20)
.L_20:
        /*004c*/ 	.word	0x00000000
        /*0050*/ 	.short	0x0004
        /*0052*/ 	.short	0x0020
        /*0054*/ 	.byte	0x00, 0xf4, 0x21, 0x00


	//----- nvinfo : EIATTR_KPARAM_INFO
	.align		4
.L_21:
        /*0058*/ 	.byte	0x04, 0x17
        /*005a*/ 	.short	(.L_23 - .L_22)
.L_22:
        /*005c*/ 	.word	0x00000000
        /*0060*/ 	.short	0x0003
        /*0062*/ 	.short	0x0018
        /*0064*/ 	.byte	0x00, 0xf4, 0x21, 0x00


	//----- nvinfo : EIATTR_KPARAM_INFO
	.align		4
.L_23:
        /*0068*/ 	.byte	0x04, 0x17
        /*006a*/ 	.short	(.L_25 - .L_24)
.L_24:
        /*006c*/ 	.word	0x00000000
        /*0070*/ 	.short	0x0002
        /*0072*/ 	.short	0x0010
        /*0074*/ 	.byte	0x00, 0xf4, 0x21, 0x00


	//----- nvinfo : EIATTR_KPARAM_INFO
	.align		4
.L_25:
        /*0078*/ 	.byte	0x04, 0x17
        /*007a*/ 	.short	(.L_27 - .L_26)
.L_26:
        /*007c*/ 	.word	0x00000000
        /*0080*/ 	.short	0x0001
        /*0082*/ 	.short	0x0008
        /*0084*/ 	.byte	0x00, 0xf4, 0x21, 0x00


	//----- nvinfo : EIATTR_KPARAM_INFO
	.align		4
.L_27:
        /*0088*/ 	.byte	0x04, 0x17
        /*008a*/ 	.short	(.L_29 - .L_28)
.L_28:
        /*008c*/ 	.word	0x00000000
        /*0090*/ 	.short	0x0000
        /*0092*/ 	.short	0x0000
        /*0094*/ 	.byte	0x00, 0xf4, 0x21, 0x00


	//----- nvinfo : EIATTR_SPARSE_MMA_MASK
	.align		4
.L_29:
        /*0098*/ 	.byte	0x03, 0x50
        /*009a*/ 	.short	0x0000


	//----- nvinfo : EIATTR_MAXREG_COUNT
	.align		4
        /*009c*/ 	.byte	0x03, 0x1b
        /*009e*/ 	.short	0x0080


	//----- nvinfo : EIATTR_COOP_GROUP_MASK_REGIDS
	.align		4
        /*00a0*/ 	.byte	0x04, 0x29
        /*00a2*/ 	.short	(.L_31 - .L_30)


	//   ....[0]....
.L_30:
        /*00a4*/ 	.word	0xffffffff


	//   ....[1]....
        /*00a8*/ 	.word	0xffffffff


	//   ....[2]....
        /*00ac*/ 	.word	0xffffffff


	//   ....[3]....
        /*00b0*/ 	.word	0xffffffff


	//   ....[4]....
        /*00b4*/ 	.word	0xffffffff


	//   ....[5]....
        /*00b8*/ 	.word	0xffffffff


	//   ....[6]....
        /*00bc*/ 	.word	0xffffffff


	//   ....[7]....
        /*00c0*/ 	.word	0xffffffff


	//   ....[8]....
        /*00c4*/ 	.word	0xffffffff


	//----- nvinfo : EIATTR_COOP_GROUP_INSTR_OFFSETS
	.align		4
.L_31:
        /*00c8*/ 	.byte	0x04, 0x28
        /*00ca*/ 	.short	(.L_33 - .L_32)


	//   ....[0]....
.L_32:
        /*00cc*/ 	.word	0x00000a10


	//   ....[1]....
        /*00d0*/ 	.word	0x00000a70


	//   ....[2]....
        /*00d4*/ 	.word	0x00000aa0


	//   ....[3]....
        /*00d8*/ 	.word	0x00000ad0


	//   ....[4]....
        /*00dc*/ 	.word	0x00000af0


	//   ....[5]....
        /*00e0*/ 	.word	0x00000b80


	//   ....[6]....
        /*00e4*/ 	.word	0x00000ba0


	//   ....[7]....
        /*00e8*/ 	.word	0x00000bc0


	//   ....[8]....
        /*00ec*/ 	.word	0x00000be0


	//----- nvinfo : EIATTR_EXIT_INSTR_OFFSETS
	.align		4
.L_33:
        /*00f0*/ 	.byte	0x04, 0x1c
        /*00f2*/ 	.short	(.L_35 - .L_34)


	//   ....[0]....
.L_34:
        /*00f4*/ 	.word	0x00000c20


	//   ....[1]....
        /*00f8*/ 	.word	0x00000c70


	//----- nvinfo : EIATTR_REQNTID
	.align		4
.L_35:
        /*00fc*/ 	.byte	0x04, 0x10
        /*00fe*/ 	.short	(.L_37 - .L_36)
.L_36:
        /*0100*/ 	.word	0x00000200
        /*0104*/ 	.word	0x00000001
        /*0108*/ 	.word	0x00000001


	//----- nvinfo : EIATTR_CBANK_PARAM_SIZE
	.align		4
.L_37:
        /*010c*/ 	.byte	0x03, 0x19
        /*010e*/ 	.short	0x0040


	//----- nvinfo : EIATTR_PARAM_CBANK
	.align		4
        /*0110*/ 	.byte	0x04, 0x0a
        /*0112*/ 	.short	(.L_39 - .L_38)
	.align		4
.L_38:
        /*0114*/ 	.word	index@(.nv.constant0.triton_red_fused_abs_add_constant_pad_nd_mean_pow_sqrt_sub_0)
        /*0118*/ 	.short	0x0210
        /*011a*/ 	.short	0x0040


	//----- nvinfo : EIATTR_SW_WAR
	.align		4
.L_39:
        /*011c*/ 	.byte	0x04, 0x36
        /*011e*/ 	.short	(.L_41 - .L_40)
.L_40:
        /*0120*/ 	.word	0x00000008
.L_41:


//--------------------- .nv.callgraph             --------------------------
	.section	.nv.callgraph,"",@"SHT_CUDA_CALLGRAPH"
	.align	4
	.sectionentsize	8
	.align		4
        /*0000*/ 	.word	0x00000000
	.align		4
        /*0004*/ 	.word	0xffffffff
	.align		4
        /*0008*/ 	.word	0x00000000
	.align		4
        /*000c*/ 	.word	0xfffffffe
	.align		4
        /*0010*/ 	.word	0x00000000
	.align		4
        /*0014*/ 	.word	0xfffffffd
	.align		4
        /*0018*/ 	.word	0x00000000
	.align		4
        /*001c*/ 	.word	0xfffffffc


//--------------------- .nv.constant4             --------------------------
	.section	.nv.constant4,"a",@progbits
	.align	8
	.align		8
.nv.constant4:
        /*0000*/ 	.dword	_$_str
	.align		8
        /*0008*/ 	.dword	_$_str_$_2


//--------------------- .text.triton_red_fused_abs_add_constant_pad_nd_mean_pow_sqrt_sub_0 --------------------------
	.section	.text.triton_red_fused_abs_add_constant_pad_nd_mean_pow_sqrt_sub_0,"ax",@progbits
	.sectionflags	@"SHF_BARRIERS=1"
	.align	128
        .global         triton_red_fused_abs_add_constant_pad_nd_mean_pow_sqrt_sub_0
        .type           triton_red_fused_abs_add_constant_pad_nd_mean_pow_sqrt_sub_0,@function
        .size           triton_red_fused_abs_add_constant_pad_nd_mean_pow_sqrt_sub_0,(.L_x_2 - triton_red_fused_abs_add_constant_pad_nd_mean_pow_sqrt_sub_0)
        .other          triton_red_fused_abs_add_constant_pad_nd_mean_pow_sqrt_sub_0,@"STO_CUDA_ENTRY STV_DEFAULT"
triton_red_fused_abs_add_constant_pad_nd_mean_pow_sqrt_sub_0:
.text.triton_red_fused_abs_add_constant_pad_nd_mean_pow_sqrt_sub_0:
[----:B------:R-:W0:Y:S02]  /*0000*/  LDC R1, c[0x0][0x28] ;  /* 0x00000a00ff017b82 */ /* 0x000e240000000800 */
[----:B------:R-:W1:Y:S01]  /*0010*/  S2R R2, SR_TID.X ;  /* 0x0000000000027919 */ /* 0x000e620000002100 */
[----:B------:R-:W-:Y:S01]  /*0020*/  ULDC.64 UR4, c[0x0][0x238] ;  /* 0x00008e0000047ab9 */ /* 0x000fe20000000a00 */
[----:B------:R-:W-:Y:S01]  /*0030*/  ULDC.64 UR6, c[0x0][0x230] ;  /* 0x00008c0000067ab9 */ /* 0x000fe20000000a00 */
[----:B------:R-:W2:Y:S01]  /*0040*/  S2R R21, SR_CTAID.X ;  /* 0x0000000000157919 */ /* 0x000ea20000002500 */
[C---:B-1----:R-:W-:Y:S02]  /*0050*/  SHF.L.U32 R0, R2.reuse, 0x2, RZ ;  /* 0x0000000202007819 */ /* 0x042fe400000006ff */
[----:B------:R-:W-:Y:S01]  /*0060*/  LOP3.LUT R2, R2, 0x1ff, RZ, 0xc0, !PT ;  /* 0x000001ff02027812 */ /* 0x000fe200078ec0ff */
[C---:B--2---:R-:W-:Y:S01]  /*0070*/  IMAD.SHL.U32 R4, R21.reuse, 0x2000, RZ ;  /* 0x0000200015047824 */ /* 0x044fe200078e00ff */
[C---:B------:R-:W-:Y:S01]  /*0080*/  LOP3.LUT R19, R0.reuse, 0x7fc, RZ, 0xc0, !PT ;  /* 0x000007fc00137812 */ /* 0x040fe200078ec0ff */
[----:B------:R-:W-:Y:S01]  /*0090*/  IMAD R22, R21, 0x1f00, RZ ;  /* 0x00001f0015167824 */ /* 0x000fe200078e02ff */
[----:B------:R-:W-:Y:S01]  /*00a0*/  LOP3.LUT R0, R0, 0x3c, RZ, 0xc0, !PT ;  /* 0x0000003c00007812 */ /* 0x000fe200078ec0ff */
[----:B------:R-:W-:Y:S01]  /*00b0*/  IMAD.WIDE.U32 R2, R2, 0x10, RZ ;  /* 0x0000001002027825 */ /* 0x000fe200078e00ff */
[----:B------:R-:W-:-:S02]  /*00c0*/  SHF.R.U64 R19, R19, 0x6, RZ ;  /* 0x0000000613137819 */ /* 0x000fc400000012ff */
[----:B------:R-:W-:Y:S01]  /*00d0*/  ISETP.GE.AND P0, PT, R21, 0x24, PT ;  /* 0x000000241500780c */ /* 0x000fe20003f06270 */
[----:B------:R-:W-:Y:S01]  /*00e0*/  IMAD.WIDE R4, R4, 0x4, RZ ;  /* 0x0000000404047825 */ /* 0x000fe200078e02ff */
[----:B------:R-:W-:Y:S02]  /*00f0*/  IADD3 R6, R0, -0x1, RZ ;  /* 0xffffffff00067810 */ /* 0x000fe40007ffe0ff */
[----:B------:R-:W-:Y:S02]  /*0100*/  ISETP.NE.AND P3, PT, R0, 0x3c, !P0 ;  /* 0x0000003c0000780c */ /* 0x000fe40004765270 */
[----:B------:R-:W-:Y:S02]  /*0110*/  LOP3.LUT R18, R2, R4, RZ, 0xfc, !PT ;  /* 0x0000000402127212 */ /* 0x000fe400078efcff */
[----:B------:R-:W-:Y:S01]  /*0120*/  LOP3.LUT R2, R3, R5, RZ, 0xfc, !PT ;  /* 0x0000000503027212 */ /* 0x000fe200078efcff */
[----:B------:R-:W-:Y:S01]  /*0130*/  IMAD R3, R19, 0x3e, R22 ;  /* 0x0000003e13037824 */ /* 0x000fe200078e0216 */
[----:B------:R-:W-:-:S02]  /*0140*/  IADD3 R20, P1, R18, UR4, RZ ;  /* 0x0000000412147c10 */ /* 0x000fc4000ff3e0ff */
[----:B------:R-:W-:Y:S02]  /*0150*/  CS2R R4, SRZ ;  /* 0x0000000000047805 */ /* 0x000fe4000001ff00 */
[----:B------:R-:W-:Y:S01]  /*0160*/  IADD3 R18, P4, R18, UR6, RZ ;  /* 0x0000000612127c10 */ /* 0x000fe2000ff9e0ff */
[----:B------:R-:W-:Y:S01]  /*0170*/  VIADD R22, R22, 0xffffffc0 ;  /* 0xffffffc016167836 */ /* 0x000fe20000000000 */
[----:B------:R-:W-:Y:S01]  /*0180*/  IADD3 R16, R3, 0x2, R0 ;  /* 0x0000000203107810 */ /* 0x000fe20007ffe000 */
[----:B------:R-:W-:Y:S01]  /*0190*/  HFMA2.MMA R0, -RZ, RZ, 0, 0 ;  /* 0x00000000ff007435 */ /* 0x000fe200000001ff */
[----:B------:R-:W-:Y:S01]  /*01a0*/  ISETP.LT.U32.AND P2, PT, R6, 0x3e, !P0 ;  /* 0x0000003e0600780c */ /* 0x000fe20004741070 */
[----:B------:R-:W-:Y:S01]  /*01b0*/  IMAD.MOV.U32 R6, RZ, RZ, RZ ;  /* 0x000000ffff067224 */ /* 0x000fe200078e00ff */
[----:B------:R-:W-:Y:S02]  /*01c0*/  IADD3.X R17, R2, UR5, RZ, P1, !PT ;  /* 0x0000000502117c10 */ /* 0x000fe40008ffe4ff */
[----:B------:R-:W-:-:S02]  /*01d0*/  IADD3.X R7, R2, UR7, RZ, P4, !PT ;  /* 0x0000000702077c10 */ /* 0x000fc4000a7fe4ff */
[----:B------:R-:W-:Y:S01]  /*01e0*/  CS2R R2, SRZ ;  /* 0x0000000000027805 */ /* 0x000fe2000001ff00 */
[----:B------:R-:W-:-:S06]  /*01f0*/  ULDC.64 UR6, c[0x0][0x208] ;  /* 0x0000820000067ab9 */ /* 0x000fcc0000000a00 */
.L_x_0:
[----:B------:R-:W1:Y:S01]  /*0200*/  S2R R8, SR_TID.X ;  /* 0x0000000000087919 */ /* 0x000e620000002100 */
[----:B------:R-:W2:Y:S01]  /*0210*/  LDC.64 R28, c[0x0][0x210] ;  /* 0x00008400ff1c7b82 */ /* 0x000ea20000000a00 */
[----:B------:R-:W-:Y:S01]  /*0220*/  IADD3 R33, R16, -0x3, RZ ;  /* 0xfffffffd10217810 */ /* 0x000fe20007ffe0ff */
[----:B------:R-:W-:Y:S01]  /*0230*/  VIADD R31, R16, 0xfffffffe ;  /* 0xfffffffe101f7836 */ /* 0x000fe20000000000 */
[----:B------:R-:W-:Y:S01]  /*0240*/  MOV R23, RZ ;  /* 0x000000ff00177202 */ /* 0x000fe20000000f00 */
[----:B------:R-:W-:Y:S01]  /*0250*/  IMAD.MOV.U32 R26, RZ, RZ, RZ ;  /* 0x000000ffff1a7224 */ /* 0x000fe200078e00ff */
[----:B------:R-:W-:Y:S02]  /*0260*/  LOP3.LUT R30, R19, 0x3f, RZ, 0xc0, !PT ;  /* 0x0000003f131e7812 */ /* 0x000fe400078ec0ff */
[----:B0-----:R-:W-:Y:S01]  /*0270*/  IADD3 R15, R16, -0x1, RZ ;  /* 0xffffffff100f7810 */ /* 0x001fe20007ffe0ff */
[----:B------:R-:W0:Y:S01]  /*0280*/  LDC.64 R34, c[0x0][0x228] ;  /* 0x00008a00ff227b82 */ /* 0x000e220000000a00 */
[----:B------:R-:W-:Y:S01]  /*0290*/  MOV R14, RZ ;  /* 0x000000ff000e7202 */ /* 0x000fe20000000f00 */
[----:B--2---:R-:W-:-:S04]  /*02a0*/  IMAD.WIDE R12, R33, 0x4, R28 ;  /* 0x00000004210c7825 */ /* 0x004fc800078e021c */
[--C-:B------:R-:W-:Y:S01]  /*02b0*/  IMAD.WIDE R10, R31, 0x4, R28.reuse ;  /* 0x000000041f0a7825 */ /* 0x100fe200078e021c */
[----:B------:R2:W3:Y:S03]  /*02c0*/  @P2 LDG.E.EF R23, desc[UR6][R12.64] ;  /* 0x000000060c172981 */ /* 0x0004e6000c0e1900 */
[----:B-1----:R-:W-:Y:S01]  /*02d0*/  IMAD.SHL.U32 R24, R8, 0x4, RZ ;  /* 0x0000000408187824 */ /* 0x002fe200078e00ff */
[----:B------:R1:W4:Y:S01]  /*02e0*/  @!P0 LDG.E.EF R26, desc[UR6][R10.64] ;  /* 0x000000060a1a8981 */ /* 0x000322000c0e1900 */
[----:B------:R-:W-:-:S03]  /*02f0*/  IMAD.WIDE R8, R15, 0x4, R28 ;  /* 0x000000040f087825 */ /* 0x000fc600078e021c */
[----:B------:R-:W-:Y:S02]  /*0300*/  LOP3.LUT R24, R24, 0x7fc, RZ, 0xc0, !PT ;  /* 0x000007fc18187812 */ /* 0x000fe400078ec0ff */
[----:B--2---:R-:W-:Y:S01]  /*0310*/  IADD3 R12, R30, -0x1, RZ ;  /* 0xffffffff1e0c7810 */ /* 0x004fe20007ffe0ff */
[----:B------:R2:W5:Y:S01]  /*0320*/  @!P0 LDG.E.EF R14, desc[UR6][R8.64] ;  /* 0x00000006080e8981 */ /* 0x000562000c0e1900 */
[----:B------:R-:W-:Y:S02]  /*0330*/  IMAD.MOV.U32 R13, RZ, RZ, RZ ;  /* 0x000000ffff0d7224 */ /* 0x000fe400078e00ff */
[--C-:B------:R-:W-:Y:S01]  /*0340*/  IMAD.IADD R27, R24, 0x1, R5.reuse ;  /* 0x00000001181b7824 */ /* 0x100fe200078e0205 */
[----:B------:R-:W-:Y:S01]  /*0350*/  ISETP.LT.U32.AND P1, PT, R12, 0x3e, !P0 ;  /* 0x0000003e0c00780c */ /* 0x000fe20004721070 */
[----:B------:R-:W0:Y:S01]  /*0360*/  LDC.64 R24, c[0x0][0x218] ;  /* 0x00008600ff187b82 */ /* 0x000e220000000a00 */
[----:B-1----:R-:W-:Y:S01]  /*0370*/  SHF.R.U32.HI R11, RZ, 0xc, R5 ;  /* 0x0000000cff0b7819 */ /* 0x002fe20000011605 */
[----:B------:R-:W-:Y:S01]  /*0380*/  IMAD.WIDE R28, R16, 0x4, R28 ;  /* 0x00000004101c7825 */ /* 0x000fe200078e021c */
[----:B------:R-:W-:-:S04]  /*0390*/  LOP3.LUT R27, R27, 0xffc, RZ, 0xc0, !PT ;  /* 0x00000ffc1b1b7812 */ /* 0x000fc800078ec0ff */
[----:B------:R-:W-:Y:S02]  /*03a0*/  IADD3 R12, R22, R27, RZ ;  /* 0x0000001b160c7210 */ /* 0x000fe40007ffe0ff */
[----:B--2---:R-:W-:Y:S01]  /*03b0*/  CS2R R8, SRZ ;  /* 0x0000000000087805 */ /* 0x004fe2000001ff00 */
[----:B------:R1:W2:Y:S02]  /*03c0*/  @P3 LDG.E.EF R13, desc[UR6][R28.64] ;  /* 0x000000061c0d3981 */ /* 0x0002a4000c0e1900 */
[----:B------:R-:W-:Y:S01]  /*03d0*/  IMAD R12, R11, 0xf80, R12 ;  /* 0x00000f800b0c7824 */ /* 0x000fe200078e020c */
[----:B------:R-:W-:Y:S01]  /*03e0*/  CS2R R10, SRZ ;  /* 0x00000000000a7805 */ /* 0x000fe2000001ff00 */
[----:B-1----:R-:W1:Y:S02]  /*03f0*/  LDC.64 R28, c[0x0][0x220] ;  /* 0x00008800ff1c7b82 */ /* 0x002e640000000a00 */
[----:B0-----:R-:W-:-:S05]  /*0400*/  IMAD.WIDE R24, R12, 0x4, R24 ;  /* 0x000000040c187825 */ /* 0x001fca00078e0218 */
[----:B------:R0:W2:Y:S02]  /*0410*/  @P1 LDG.E.EF.128 R8, desc[UR6][R24.64] ;  /* 0x0000000618081981 */ /* 0x0000a4000c0e1d00 */
[----:B0-----:R-:W-:Y:S01]  /*0420*/  CS2R R24, SRZ ;  /* 0x0000000000187805 */ /* 0x001fe2000001ff00 */
[----:B-1----:R-:W-:-:S04]  /*0430*/  IMAD.WIDE R32, R33, 0x4, R28 ;  /* 0x0000000421207825 */ /* 0x002fc800078e021c */
[----:B------:R-:W-:-:S05]  /*0440*/  IMAD.WIDE R30, R31, 0x4, R28 ;  /* 0x000000041f1e7825 */ /* 0x000fca00078e021c */
[----:B------:R-:W5:Y:S01]  /*0450*/  @!P0 LDG.E.EF R25, desc[UR6][R30.64] ;  /* 0x000000061e198981 */ /* 0x000f62000c0e1900 */
[----:B---3--:R-:W-:Y:S02]  /*0460*/  SEL R23, R23, RZ, P2 ;  /* 0x000000ff17177207 */ /* 0x008fe40001000000 */
[----:B----4-:R-:W-:Y:S02]  /*0470*/  SEL R26, R26, RZ, !P0 ;  /* 0x000000ff1a1a7207 */ /* 0x010fe40004000000 */
[----:B--2---:R-:W-:Y:S02]  /*0480*/  SEL R8, R8, RZ, P1 ;  /* 0x000000ff08087207 */ /* 0x004fe40000800000 */
[----:B------:R-:W-:-:S03]  /*0490*/  SEL R9, R9, RZ, P1 ;  /* 0x000000ff09097207 */ /* 0x000fc60000800000 */
[----:B------:R-:W-:Y:S01]  /*04a0*/  FMUL R8, R8, R8 ;  /* 0x0000000808087220 */ /* 0x000fe20000400000 */
[----:B------:R-:W-:Y:S01]  /*04b0*/  SEL R11, R11, RZ, P1 ;  /* 0x000000ff0b0b7207 */ /* 0x000fe20000800000 */
[----:B------:R-:W-:Y:S01]  /*04c0*/  FMUL R9, R9, R9 ;  /* 0x0000000909097220 */ /* 0x000fe20000400000 */
[----:B------:R-:W-:Y:S01]  /*04d0*/  SEL R10, R10, RZ, P1 ;  /* 0x000000ff0a0a7207 */ /* 0x000fe20000800000 */
[----:B------:R-:W-:Y:S01]  /*04e0*/  FFMA R8, R23, R23, R8 ;  /* 0x0000001717087223 */ /* 0x000fe20000000008 */
[----:B-----5:R-:W-:Y:S01]  /*04f0*/  SEL R23, R14, RZ, !P0 ;  /* 0x000000ff0e177207 */ /* 0x020fe20004000000 */
[----:B------:R-:W-:Y:S01]  /*0500*/  FFMA R9, R26, R26, R9 ;  /* 0x0000001a1a097223 */ /* 0x000fe20000000009 */
[----:B------:R-:W-:Y:S01]  /*0510*/  SEL R14, R13, RZ, P3 ;  /* 0x000000ff0d0e7207 */ /* 0x000fe20001800000 */
[----:B------:R-:W-:Y:S01]  /*0520*/  FMUL R11, R11, R11 ;  /* 0x0000000b0b0b7220 */ /* 0x000fe20000400000 */
[----:B------:R-:W-:-:S03]  /*0530*/  FMUL R26, R10, R10 ;  /* 0x0000000a0a1a7220 */ /* 0x000fc60000400000 */
[----:B------:R-:W-:Y:S01]  /*0540*/  FFMA R11, R14, R14, R11 ;  /* 0x0000000e0e0b7223 */ /* 0x000fe2000000000b */
[----:B------:R-:W-:Y:S01]  /*0550*/  FFMA R26, R23, R23, R26 ;  /* 0x00000017171a7223 */ /* 0x000fe2000000001a */
[----:B------:R-:W-:Y:S01]  /*0560*/  IMAD.WIDE R14, R15, 0x4, R28 ;  /* 0x000000040f0e7825 */ /* 0x000fe200078e021c */
[----:B------:R-:W-:-:S03]  /*0570*/  MOV R23, RZ ;  /* 0x000000ff00177202 */ /* 0x000fc60000000f00 */
[----:B------:R-:W-:Y:S01]  /*0580*/  IMAD.WIDE R28, R16, 0x4, R28 ;  /* 0x00000004101c7825 */ /* 0x000fe200078e021c */
[----:B------:R-:W-:Y:S02]  /*0590*/  MOV R13, RZ ;  /* 0x000000ff000d7202 */ /* 0x000fe40000000f00 */
[----:B------:R0:W2:Y:S04]  /*05a0*/  @!P0 LDG.E.EF R23, desc[UR6][R14.64] ;  /* 0x000000060e178981 */ /* 0x0000a8000c0e1900 */
[----:B------:R1:W3:Y:S01]  /*05b0*/  @P3 LDG.E.EF R24, desc[UR6][R28.64] ;  /* 0x000000061c183981 */ /* 0x0002e2000c0e1900 */
[----:B------:R-:W-:Y:S02]  /*05c0*/  MOV R10, RZ ;  /* 0x000000ff000a7202 */ /* 0x000fe40000000f00 */
[----:B0-----:R-:W-:-:S04]  /*05d0*/  CS2R R14, SRZ ;  /* 0x00000000000e7805 */ /* 0x001fc8000001ff00 */
[----:B------:R-:W4:Y:S01]  /*05e0*/  @P2 LDG.E.EF R10, desc[UR6][R32.64] ;  /* 0x00000006200a2981 */ /* 0x000f22000c0e1900 */
[----:B-1----:R-:W-:-:S04]  /*05f0*/  IMAD.WIDE R28, R12, 0x4, R34 ;  /* 0x000000040c1c7825 */ /* 0x002fc800078e0222 */
[----:B------:R-:W-:-:S06]  /*0600*/  IMAD.MOV.U32 R12, RZ, RZ, RZ ;  /* 0x000000ffff0c7224 */ /* 0x000fcc00078e00ff */
[----:B------:R-:W5:Y:S01]  /*0610*/  @P1 LDG.E.EF.128 R12, desc[UR6][R28.64] ;  /* 0x000000061c0c1981 */ /* 0x000f62000c0e1d00 */
[----:B------:R-:W-:Y:S01]  /*0620*/  FADD R8, R8, 9.9999997473787516356e-05 ;  /* 0x38d1b71708087421 */ /* 0x000fe20000000000 */
[----:B------:R-:W-:Y:S01]  /*0630*/  FADD R9, R9, 9.9999997473787516356e-05 ;  /* 0x38d1b71709097421 */ /* 0x000fe20000000000 */
[----:B------:R-:W-:-:S04]  /*0640*/  FADD R11, R11, 9.9999997473787516356e-05 ;  /* 0x38d1b7170b0b7421 */ /* 0x000fc80000000000 */
[----:B------:R-:W-:Y:S08]  /*0650*/  MUFU.SQRT R8, R8 ;  /* 0x0000000800087308 */ /* 0x000ff00000002000 */
[----:B------:R-:W-:Y:S08]  /*0660*/  MUFU.SQRT R9, R9 ;  /* 0x0000000900097308 */ /* 0x000ff00000002000 */
[----:B------:R-:W-:Y:S01]  /*0670*/  MUFU.SQRT R11, R11 ;  /* 0x0000000b000b7308 */ /* 0x000fe20000002000 */
[----:B------:R-:W-:-:S02]  /*0680*/  IADD3 R19, R19, 0x20, RZ ;  /* 0x0000002013137810 */ /* 0x000fc40007ffe0ff */
[----:B------:R-:W-:Y:S02]  /*0690*/  IADD3 R16, R16, 0x7c0, RZ ;  /* 0x000007c010107810 */ /* 0x000fe40007ffe0ff */
[----:B--2---:R-:W-:Y:S02]  /*06a0*/  SEL R23, R23, RZ, !P0 ;  /* 0x000000ff17177207 */ /* 0x004fe40004000000 */
[----:B---3--:R-:W-:Y:S02]  /*06b0*/  SEL R24, R24, RZ, P3 ;  /* 0x000000ff18187207 */ /* 0x008fe40001800000 */
[----:B----4-:R-:W-:Y:S01]  /*06c0*/  SEL R27, R10, RZ, P2 ;  /* 0x000000ff0a1b7207 */ /* 0x010fe20001000000 */
[----:B------:R-:W-:Y:S01]  /*06d0*/  FADD R10, R26, 9.9999997473787516356e-05 ;  /* 0x38d1b7171a0a7421 */ /* 0x000fe20000000000 */
[----:B------:R-:W-:Y:S02]  /*06e0*/  SEL R26, R25, RZ, !P0 ;  /* 0x000000ff191a7207 */ /* 0x000fe40004000000 */
[----:B-----5:R-:W-:-:S02]  /*06f0*/  SEL R12, R12, RZ, P1 ;  /* 0x000000ff0c0c7207 */ /* 0x020fc40000800000 */
[----:B------:R-:W-:Y:S02]  /*0700*/  SEL R13, R13, RZ, P1 ;  /* 0x000000ff0d0d7207 */ /* 0x000fe40000800000 */
[----:B------:R-:W-:Y:S02]  /*0710*/  SEL R14, R14, RZ, P1 ;  /* 0x000000ff0e0e7207 */ /* 0x000fe40000800000 */
[----:B------:R-:W-:Y:S01]  /*0720*/  SEL R15, R15, RZ, P1 ;  /* 0x000000ff0f0f7207 */ /* 0x000fe20000800000 */
[----:B------:R-:W-:Y:S01]  /*0730*/  FMUL R12, R12, R12 ;  /* 0x0000000c0c0c7220 */ /* 0x000fe20000400000 */
[----:B------:R-:W-:Y:S01]  /*0740*/  FMUL R13, R13, R13 ;  /* 0x0000000d0d0d7220 */ /* 0x000fe20000400000 */
[----:B------:R-:W-:Y:S02]  /*0750*/  FMUL R14, R14, R14 ;  /* 0x0000000e0e0e7220 */ /* 0x000fe40000400000 */
[----:B------:R-:W-:Y:S01]  /*0760*/  FMUL R15, R15, R15 ;  /* 0x0000000f0f0f7220 */ /* 0x000fe20000400000 */
[----:B------:R-:W-:Y:S01]  /*0770*/  FFMA R12, R27, R27, R12 ;  /* 0x0000001b1b0c7223 */ /* 0x000fe2000000000c */
[----:B------:R-:W-:Y:S01]  /*0780*/  FFMA R13, R26, R26, R13 ;  /* 0x0000001a1a0d7223 */ /* 0x000fe2000000000d */
[----:B------:R-:W-:Y:S01]  /*0790*/  FFMA R14, R23, R23, R14 ;  /* 0x00000017170e7223 */ /* 0x000fe2000000000e */
[----:B------:R-:W-:Y:S01]  /*07a0*/  FFMA R15, R24, R24, R15 ;  /* 0x00000018180f7223 */ /* 0x000fe2000000000f */
[----:B------:R-:W0:Y:S01]  /*07b0*/  MUFU.SQRT R10, R10 ;  /* 0x0000000a000a7308 */ /* 0x000e220000002000 */
[----:B------:R-:W-:Y:S01]  /*07c0*/  FADD R12, R12, 9.9999997473787516356e-05 ;  /* 0x38d1b7170c0c7421 */ /* 0x000fe20000000000 */
[----:B------:R-:W-:Y:S01]  /*07d0*/  FADD R13, R13, 9.9999997473787516356e-05 ;  /* 0x38d1b7170d0d7421 */ /* 0x000fe20000000000 */
[----:B------:R-:W-:Y:S01]  /*07e0*/  FADD R14, R14, 9.9999997473787516356e-05 ;  /* 0x38d1b7170e0e7421 */ /* 0x000fe20000000000 */
[----:B------:R-:W-:-:S04]  /*07f0*/  FADD R15, R15, 9.9999997473787516356e-05 ;  /* 0x38d1b7170f0f7421 */ /* 0x000fc80000000000 */
[----:B------:R-:W-:Y:S01]  /*0800*/  MUFU.SQRT R12, R12 ;  /* 0x0000000c000c7308 */ /* 0x000fe20000002000 */
[----:B------:R-:W-:Y:S01]  /*0810*/  @!P0 MOV R24, R18 ;  /* 0x0000001200188202 */ /* 0x000fe20000000f00 */
[----:B------:R-:W-:-:S06]  /*0820*/  @!P0 IMAD.MOV.U32 R25, RZ, RZ, R7 ;  /* 0x000000ffff198224 */ /* 0x000fcc00078e0007 */
[----:B------:R-:W-:Y:S08]  /*0830*/  MUFU.SQRT R13, R13 ;  /* 0x0000000d000d7308 */ /* 0x000ff00000002000 */
[----:B------:R-:W-:Y:S08]  /*0840*/  MUFU.SQRT R14, R14 ;  /* 0x0000000e000e7308 */ /* 0x000ff00000002000 */
[----:B------:R-:W1:Y:S01]  /*0850*/  MUFU.SQRT R15, R15 ;  /* 0x0000000f000f7308 */ /* 0x000e620000002000 */
[----:B0-----:R0:W-:Y:S01]  /*0860*/  @!P0 STG.E.128 desc[UR6][R24.64], R8 ;  /* 0x0000000818008986 */ /* 0x0011e2000c101d06 */
[----:B------:R-:W-:-:S05]  /*0870*/  IADD3 R5, P1, R5, 0x800, RZ ;  /* 0x0000080005057810 */ /* 0x000fca0007f3e0ff */
[----:B------:R-:W-:Y:S01]  /*0880*/  IMAD.X R4, RZ, RZ, R4, P1 ;  /* 0x000000ffff047224 */ /* 0x000fe200008e0604 */
[----:B------:R-:W-:Y:S02]  /*0890*/  ISETP.GE.U32.AND P1, PT, R5, 0x2000, PT ;  /* 0x000020000500780c */ /* 0x000fe40003f26070 */
[----:B0-----:R-:W-:Y:S02]  /*08a0*/  @!P0 MOV R24, R20 ;  /* 0x0000001400188202 */ /* 0x001fe40000000f00 */
[----:B------:R-:W-:-:S05]  /*08b0*/  @!P0 MOV R25, R17 ;  /* 0x0000001100198202 */ /* 0x000fca0000000f00 */
[----:B-1----:R0:W-:Y:S01]  /*08c0*/  @!P0 STG.E.128 desc[UR6][R24.64], R12 ;  /* 0x0000000c18008986 */ /* 0x0021e2000c101d06 */
[----:B------:R-:W-:Y:S01]  /*08d0*/  ISETP.GE.U32.AND.EX P1, PT, R4, RZ, PT, P1 ;  /* 0x000000ff0400720c */ /* 0x000fe20003f26110 */
[----:B------:R-:W-:Y:S01]  /*08e0*/  FADD R23, R8, -R12 ;  /* 0x8000000c08177221 */ /* 0x000fe20000000000 */
[----:B------:R-:W-:Y:S01]  /*08f0*/  IADD3 R18, P4, R18, 0x2000, RZ ;  /* 0x0000200012127810 */ /* 0x000fe20007f9e0ff */
[----:B------:R-:W-:Y:S01]  /*0900*/  FADD R26, R9, -R13 ;  /* 0x8000000d091a7221 */ /* 0x000fe20000000000 */
[----:B------:R-:W-:Y:S01]  /*0910*/  FADD R11, R11, -R15 ;  /* 0x8000000f0b0b7221 */ /* 0x000fe20000000000 */
[----:B------:R-:W-:Y:S01]  /*0920*/  @!P0 FADD R6, |R23|, R6 ;  /* 0x0000000617068221 */ /* 0x000fe20000000200 */
[----:B------:R-:W-:Y:S01]  /*0930*/  FADD R23, R10, -R14 ;  /* 0x8000000e0a177221 */ /* 0x000fe20000000000 */
[----:B------:R-:W-:Y:S01]  /*0940*/  IADD3 R20, P5, R20, 0x2000, RZ ;  /* 0x0000200014147810 */ /* 0x000fe20007fbe0ff */
[----:B------:R-:W-:Y:S01]  /*0950*/  @!P0 FADD R3, |R26|, R3 ;  /* 0x000000031a038221 */ /* 0x000fe20000000200 */
[----:B------:R-:W-:Y:S01]  /*0960*/  @!P0 FADD R0, |R11|, R0 ;  /* 0x000000000b008221 */ /* 0x000fe20000000200 */
[----:B------:R-:W-:Y:S01]  /*0970*/  @!P0 FADD R2, |R23|, R2 ;  /* 0x0000000217028221 */ /* 0x000fe20000000200 */
[----:B------:R-:W-:Y:S01]  /*0980*/  IADD3.X R17, RZ, R17, RZ, P5, !PT ;  /* 0x00000011ff117210 */ /* 0x000fe20002ffe4ff */
[----:B------:R-:W-:Y:S01]  /*0990*/  IMAD.X R7, RZ, RZ, R7, P4 ;  /* 0x000000ffff077224 */ /* 0x000fe200020e0607 */
[----:B------:R-:W-:Y:S07]  /*09a0*/  @!P1 BRA `(.L_x_0) ;  /* 0xfffffff800149947 */ /* 0x000fee000383ffff */
[----:B------:R-:W-:Y:S01]  /*09b0*/  FADD R3, R6, R3 ;  /* 0x0000000306037221 */ /* 0x000fe20000000000 */
[----:B------:R-:W1:Y:S01]  /*09c0*/  S2R R8, SR_TID.X ;  /* 0x0000000000087919 */ /* 0x000e620000002100 */
[----:B------:R-:W2:Y:S01]  /*09d0*/  S2UR UR5, SR_CgaCtaId ;  /* 0x00000000000579c3 */ /* 0x000ea20000008800 */
[----:B------:R-:W-:Y:S01]  /*09e0*/  UMOV UR4, 0x400 ;  /* 0x0000040000047882 */ /* 0x000fe20000000000 */
[----:B------:R-:W-:-:S04]  /*09f0*/  FADD R3, R2, R3 ;  /* 0x0000000302037221 */ /* 0x000fc80000000000 */
[----:B------:R-:W-:-:S05]  /*0a00*/  FADD R3, R0, R3 ;  /* 0x0000000300037221 */ /* 0x000fca0000000000 */
[----:B------:R-:W3:Y:S01]  /*0a10*/  SHFL.BFLY PT, R0, R3, 0x10, 0x1f ;  /* 0x0e001f0003007f89 */ /* 0x000ee200000e0000 */
[----:B--2---:R-:W-:Y:S01]  /*0a20*/  UPRMT UR4, UR5, 0x654, UR4 ;  /* 0x0000065405047896 */ /* 0x004fe20008000004 */
[C---:B-1----:R-:W-:Y:S02]  /*0a30*/  LOP3.LUT P1, RZ, R8.reuse, 0x1f, RZ, 0xc0, !PT ;  /* 0x0000001f08ff7812 */ /* 0x042fe4000782c0ff */
[C---:B------:R-:W-:Y:S01]  /*0a40*/  ISETP.GE.AND P2, PT, R8.reuse, 0x10, PT ;  /* 0x000000100800780c */ /* 0x040fe20003f46270 */
[----:B---3--:R-:W-:Y:S01]  /*0a50*/  FADD R0, R3, R0 ;  /* 0x0000000003007221 */ /* 0x008fe20000000000 */
[----:B------:R-:W-:-:S04]  /*0a60*/  SHF.L.U32 R11, R8, 0x2, RZ ;  /* 0x00000002080b7819 */ /* 0x000fc800000006ff */
[----:B------:R-:W1:Y:S02]  /*0a70*/  SHFL.BFLY PT, R5, R0, 0x8, 0x1f ;  /* 0x0d001f0000057f89 */ /* 0x000e6400000e0000 */
[----:B-1----:R-:W-:Y:S01]  /*0a80*/  FADD R5, R0, R5 ;  /* 0x0000000500057221 */ /* 0x002fe20000000000 */
[----:B------:R-:W-:-:S04]  /*0a90*/  SHF.R.U32.HI R0, RZ, 0x3, R8 ;  /* 0x00000003ff007819 */ /* 0x000fc80000011608 */
[----:B------:R-:W1:Y:S01]  /*0aa0*/  SHFL.BFLY PT, R2, R5, 0x4, 0x1f ;  /* 0x0c801f0005027f89 */ /* 0x000e6200000e0000 */
[----:B------:R-:W-:Y:S01]  /*0ab0*/  LOP3.LUT R0, R0, 0x3c, RZ, 0xc0, !PT ;  /* 0x0000003c00007812 */ /* 0x000fe200078ec0ff */
[----:B-1----:R-:W-:-:S05]  /*0ac0*/  FADD R2, R5, R2 ;  /* 0x0000000205027221 */ /* 0x002fca0000000000 */
[----:B------:R-:W1:Y:S02]  /*0ad0*/  SHFL.BFLY PT, R7, R2, 0x2, 0x1f ;  /* 0x0c401f0002077f89 */ /* 0x000e6400000e0000 */
[----:B-1----:R-:W-:-:S05]  /*0ae0*/  FADD R7, R2, R7 ;  /* 0x0000000702077221 */ /* 0x002fca0000000000 */
[----:B------:R-:W1:Y:S02]  /*0af0*/  SHFL.BFLY PT, R4, R7, 0x1, 0x1f ;  /* 0x0c201f0007047f89 */ /* 0x000e6400000e0000 */
[----:B-1----:R-:W-:-:S05]  /*0b00*/  FADD R9, R7, R4 ;  /* 0x0000000407097221 */ /* 0x002fca0000000000 */
[----:B------:R-:W-:Y:S01]  /*0b10*/  @!P1 STS [R0+UR4], R9 ;  /* 0x0000000900009988 */ /* 0x000fe20008000804 */
[----:B------:R-:W-:Y:S01]  /*0b20*/  BAR.SYNC.DEFER_BLOCKING 0x0 ;  /* 0x0000000000007b1d */ /* 0x000fe20000010000 */
[----:B------:R-:W-:-:S04]  /*0b30*/  LOP3.LUT P1, RZ, R8, 0xf, RZ, 0xc0, !PT ;  /* 0x0000000f08ff7812 */ /* 0x000fc8000782c0ff */
[C---:B------:R-:W-:Y:S02]  /*0b40*/  ISETP.LT.AND P1, PT, R8.reuse, 0x10, !P1 ;  /* 0x000000100800780c */ /* 0x040fe40004f21270 */
[----:B------:R-:W-:-:S04]  /*0b50*/  LOP3.LUT R8, R8, 0x1ff, RZ, 0xc0, !PT ;  /* 0x000001ff08087812 */ /* 0x000fc800078ec0ff */
[----:B------:R-:W-:Y:S01]  /*0b60*/  ISETP.EQ.AND P0, PT, R8, RZ, !P0 ;  /* 0x000000ff0800720c */ /* 0x000fe20004702270 */
[----:B------:R-:W1:Y:S04]  /*0b70*/  @!P2 LDS R6, [R11+UR4] ;  /* 0x000000040b06a984 */ /* 0x000e680008000800 */
[----:B-1----:R-:W1:Y:S02]  /*0b80*/  SHFL.BFLY PT, R3, R6, 0x8, 0x1f ;  /* 0x0d001f0006037f89 */ /* 0x002e6400000e0000 */
[----:B-1----:R-:W-:-:S05]  /*0b90*/  FADD R3, R6, R3 ;  /* 0x0000000306037221 */ /* 0x002fca0000000000 */
[----:B------:R-:W1:Y:S02]  /*0ba0*/  SHFL.BFLY PT, R2, R3, 0x4, 0x1f ;  /* 0x0c801f0003027f89 */ /* 0x000e6400000e0000 */
[----:B-1----:R-:W-:-:S05]  /*0bb0*/  FADD R2, R3, R2 ;  /* 0x0000000203027221 */ /* 0x002fca0000000000 */
[----:B------:R-:W1:Y:S02]  /*0bc0*/  SHFL.BFLY PT, R5, R2, 0x2, 0x1f ;  /* 0x0c401f0002057f89 */ /* 0x000e6400000e0000 */
[----:B-1----:R-:W-:-:S05]  /*0bd0*/  FADD R5, R2, R5 ;  /* 0x0000000502057221 */ /* 0x002fca0000000000 */
[----:B------:R-:W1:Y:S02]  /*0be0*/  SHFL.BFLY PT, R4, R5, 0x1, 0x1f ;  /* 0x0c201f0005047f89 */ /* 0x000e6400000e0000 */
[----:B-1----:R-:W-:-:S05]  /*0bf0*/  FADD R4, R5, R4 ;  /* 0x0000000405047221 */ /* 0x002fca0000000000 */
[----:B------:R1:W-:Y:S01]  /*0c00*/  @P1 STS [R11+UR4], R4 ;  /* 0x000000040b001988 */ /* 0x0003e20008000804 */
[----:B------:R-:W-:Y:S06]  /*0c10*/  BAR.SYNC.DEFER_BLOCKING 0x0 ;  /* 0x0000000000007b1d */ /* 0x000fec0000010000 */
[----:B-1----:R-:W-:Y:S05]  /*0c20*/  @!P0 EXIT ;  /* 0x000000000000894d */ /* 0x002fea0003800000 */
[----:B------:R-:W0:Y:S01]  /*0c30*/  LDS R5, [UR4] ;  /* 0x00000004ff057984 */ /* 0x000e220008000800 */
[----:B------:R-:W1:Y:S02]  /*0c40*/  LDC.64 R2, c[0x0][0x240] ;  /* 0x00009000ff027b82 */ /* 0x000e640000000a00 */
[----:B-1----:R-:W-:-:S05]  /*0c50*/  IMAD.WIDE R2, R21, 0x4, R2 ;  /* 0x0000000415027825 */ /* 0x002fca00078e0202 */
[----:B0-----:R-:W-:Y:S01]  /*0c60*/  STG.E desc[UR6][R2.64], R5 ;  /* 0x0000000502007986 */ /* 0x001fe2000c101906 */
[----:B------:R-:W-:Y:S05]  /*0c70*/  EXIT ;  /* 0x000000000000794d */ /* 0x000fea0003800000 */
.L_x_1:
[----:B------:R-:W-:-:S00]  /*0c80*/  BRA `(.L_x_1) ;  /* 0xfffffffc00fc7947 */ /* 0x000fc0000383ffff */
[----:B------:R-:W-:-:S00]  /*0c90*/  NOP ;  /* 0x0000000000007918 */ /* 0x000fc00000000000 */
        /* <DEDUP_REMOVED lines=14> */
.L_x_2:


//--------------------- .nv.global.init           --------------------------
	.section	.nv.global.init,"aw",@progbits
.nv.global.init:
	.type		_$_str,@object
	.size		_$_str,(_$_str_$_2 - _$_str)
_$_str:
        /*0000*/ 	.byte	0x5f, 0x5f, 0x43, 0x55, 0x44, 0x41, 0x5f, 0x46, 0x54, 0x5a, 0x00
	.type		_$_str_$_2,@object
	.size		_$_str_$_2,(.L_1 - _$_str_$_2)
_$_str_$_2:
        /*000b*/ 	.byte	0x5f, 0x5f, 0x43, 0x55, 0x44, 0x41, 0x5f, 0x50, 0x52, 0x45, 0x43, 0x5f, 0x53, 0x51, 0x52, 0x54
        /*001b*/ 	.byte	0x00
.L_1:


//--------------------- .nv.shared.triton_red_fused_abs_add_constant_pad_nd_mean_pow_sqrt_sub_0 --------------------------
	.section	.nv.shared.triton_red_fused_abs_add_constant_pad_nd_mean_pow_sqrt_sub_0,"aw",@nobits
	.sectionflags	@""
	.align	16
	.zero		1024


//--------------------- .nv.constant0.triton_red_fused_abs_add_constant_pad_nd_mean_pow_sqrt_sub_0 --------------------------
	.section	.nv.constant0.triton_red_fused_abs_add_constant_pad_nd_mean_pow_sqrt_sub_0,"a",@progbits
	.sectionflags	@""
	.align	4
.nv.constant0.triton_red_fused_abs_add_constant_pad_nd_mean_pow_sqrt_sub_0:
	.zero		592
